//
// Generated by NVIDIA NVVM Compiler
//
// Compiler Build ID: CL-36424714
// Cuda compilation tools, release 13.0, V13.0.88
// Based on NVVM 20.0.0
//

.version 9.0
.target sm_100
.address_size 64

	// .globl	_Z18run_utility_op_gpuPfi
.extern .func  (.param .b32 func_retval0) vprintf
(
	.param .b64 vprintf_param_0,
	.param .b64 vprintf_param_1
)
;
.global .align 1 .b8 $str[21] = {73, 110, 32, 114, 117, 95, 99, 97, 115, 116, 40, 37, 108, 100, 41, 58, 32, 37, 102, 10};

.visible .entry _Z18run_utility_op_gpuPfi(
	.param .u64 .ptr .align 1 _Z18run_utility_op_gpuPfi_param_0,
	.param .u32 _Z18run_utility_op_gpuPfi_param_1
)
{
	.local .align 16 .b8 	__local_depot0[16];
	.reg .b64 	%SP;
	.reg .b64 	%SPL;
	.reg .b32 	%r<3>;
	.reg .b32 	%f<2>;
	.reg .b64 	%rd<9>;
	.reg .b64 	%fd<2>;

	mov.u64 	%SPL, __local_depot0;
	cvta.local.u64 	%SP, %SPL;
	ld.param.u64 	%rd1, [_Z18run_utility_op_gpuPfi_param_0];
	ld.param.s32 	%rd2, [_Z18run_utility_op_gpuPfi_param_1];
	cvta.to.global.u64 	%rd3, %rd1;
	add.u64 	%rd4, %SP, 0;
	add.u64 	%rd5, %SPL, 0;
	cvt.rp.f32.s64 	%f1, %rd2;
	cvt.f64.f32 	%fd1, %f1;
	mov.b64 	%rd6, %fd1;
	st.local.v2.u64 	[%rd5], {%rd2, %rd6};
	mov.u64 	%rd7, $str;
	cvta.global.u64 	%rd8, %rd7;
	{ // callseq 0, 0
	.param .b64 param0;
	st.param.b64 	[param0], %rd8;
	.param .b64 param1;
	st.param.b64 	[param1], %rd4;
	.param .b32 retval0;
	call.uni (retval0), 
	vprintf, 
	(
	param0, 
	param1
	);
	ld.param.b32 	%r1, [retval0];
	} // callseq 0
	st.global.f32 	[%rd3], %f1;
	ret;

}


// ===== COMPILED SASS (sm_100) =====

	.target	sm_100

	.elftype	@"ET_EXEC"


//--------------------- .note.nv.tkinfo           --------------------------
	.section	.note.nv.tkinfo,"",@"SHT_NOTE"
	.sectionflags	@"SHF_NOTE_NV_TKINFO"
	.tkinfo
        /*0018*/ 	.word	0x00000002
        /*0030*/ 	.string	""
        /*0030*/ 	.string	"ptxas"
        /*0030*/ 	.string	"Cuda compilation tools, release 13.0, V13.0.88"
        /*0030*/ 	.string	"Build cuda_13.0.r13.0/compiler.36424714_0"
        /*0030*/ 	.string	"-arch sm_100 -m 64 "



//--------------------- .note.nv.cuinfo           --------------------------
	.section	.note.nv.cuinfo,"",@"SHT_NOTE"
	.sectionflags	@"SHF_NOTE_NV_CUINFO"
        /*0018*/ 	.short	0x0002
        /*001a*/ 	.short	0x0064
        /*001c*/ 	.short	0x0082
	.zero		2


//--------------------- .nv.info                  --------------------------
	.section	.nv.info,"",@"SHT_CUDA_INFO"
	.align	4


	//----- nvinfo : EIATTR_REGCOUNT
	.align		4
        /*0000*/ 	.byte	0x04, 0x2f
        /*0002*/ 	.short	(.L_2 - .L_1)
	.align		4
.L_1:
        /*0004*/ 	.word	index@(_Z18run_utility_op_gpuPfi)
        /*0008*/ 	.word	0x00000018


	//----- nvinfo : EIATTR_FRAME_SIZE
	.align		4
.L_2:
        /*000c*/ 	.byte	0x04, 0x11
        /*000e*/ 	.short	(.L_4 - .L_3)
	.align		4
.L_3:
        /*0010*/ 	.word	index@(_Z18run_utility_op_gpuPfi)
        /*0014*/ 	.word	0x00000010


	//----- nvinfo : EIATTR_MIN_STACK_SIZE
	.align		4
.L_4:
        /*0018*/ 	.byte	0x04, 0x12
        /*001a*/ 	.short	(.L_6 - .L_5)
	.align		4
.L_5:
        /*001c*/ 	.word	index@(_Z18run_utility_op_gpuPfi)
        /*0020*/ 	.word	0x00000010
.L_6:


//--------------------- .nv.compat                --------------------------
	.section	.nv.compat,"",@"SHT_CUDA_COMPAT_INFO"
	.align	4
        /*0000*/ 	.byte	0x02, 0x09, 0x00, 0x00, 0x02, 0x02, 0x01, 0x00, 0x02, 0x05, 0x05, 0x00, 0x03, 0x07, 0x01, 0x01
        /*0010*/ 	.byte	0x02, 0x03, 0x00, 0x00, 0x02, 0x06, 0x01, 0x00, 0x04, 0x0b, 0x08, 0x00, 0x09, 0x00, 0x00, 0x00
        /*0020*/ 	.byte	0x00, 0x00, 0x00, 0x00


//--------------------- .nv.info._Z18run_utility_op_gpuPfi --------------------------
	.section	.nv.info._Z18run_utility_op_gpuPfi,"",@"SHT_CUDA_INFO"
	.sectionflags	@""
	.align	4


	//----- nvinfo : EIATTR_CUDA_API_VERSION
	.align		4
        /*0000*/ 	.byte	0x04, 0x37
        /*0002*/ 	.short	(.L_8 - .L_7)
.L_7:
        /*0004*/ 	.word	0x00000082


	//----- nvinfo : EIATTR_KPARAM_INFO
	.align		4
.L_8:
        /*0008*/ 	.byte	0x04, 0x17
        /*000a*/ 	.short	(.L_10 - .L_9)
.L_9:
        /*000c*/ 	.word	0x00000000
        /*0010*/ 	.short	0x0001
        /*0012*/ 	.short	0x0008
        /*0014*/ 	.byte	0x00, 0xf0, 0x11, 0x00


	//----- nvinfo : EIATTR_KPARAM_INFO
	.align		4
.L_10:
        /*0018*/ 	.byte	0x04, 0x17
        /*001a*/ 	.short	(.L_12 - .L_11)
.L_11:
        /*001c*/ 	.word	0x00000000
        /*0020*/ 	.short	0x0000
        /*0022*/ 	.short	0x0000
        /*0024*/ 	.byte	0x00, 0xf5, 0x21, 0x00


	//----- nvinfo : EIATTR_SPARSE_MMA_MASK
	.align		4
.L_12:
        /*0028*/ 	.byte	0x03, 0x50
        /*002a*/ 	.short	0x0000


	//----- nvinfo : EIATTR_MAXREG_COUNT
	.align		4
        /*002c*/ 	.byte	0x03, 0x1b
        /*002e*/ 	.short	0x00ff


	//----- nvinfo : EIATTR_EXTERNS
	.align		4
        /*0030*/ 	.byte	0x04, 0x0f
        /*0032*/ 	.short	(.L_14 - .L_13)


	//   ....[0]....
	.align		4
.L_13:
        /*0034*/ 	.word	index@(vprintf)


	//----- nvinfo : EIATTR_MERCURY_ISA_VERSION
	.align		4
.L_14:
        /*0038*/ 	.byte	0x03, 0x5f
        /*003a*/ 	.short	0x0101


	//----- nvinfo : EIATTR_VRC_CTA_INIT_COUNT
	.align		4
        /*003c*/ 	.byte	0x02, 0x4a
	.zero		1
	.zero		1


	//----- nvinfo : EIATTR_SYSCALL_OFFSETS
	.align		4
        /*0040*/ 	.byte	0x04, 0x46
        /*0042*/ 	.short	(.L_16 - .L_15)


	//   ....[0]....
.L_15:
        /*0044*/ 	.word	0x00000140


	//----- nvinfo : EIATTR_EXIT_INSTR_OFFSETS
	.align		4
.L_16:
        /*0048*/ 	.byte	0x04, 0x1c
        /*004a*/ 	.short	(.L_18 - .L_17)


	//   ....[0]....
.L_17:
        /*004c*/ 	.word	0x00000170


	//----- nvinfo : EIATTR_CBANK_PARAM_SIZE
	.align		4
.L_18:
        /*0050*/ 	.byte	0x03, 0x19
        /*0052*/ 	.short	0x000c


	//----- nvinfo : EIATTR_PARAM_CBANK
	.align		4
        /*0054*/ 	.byte	0x04, 0x0a
        /*0056*/ 	.short	(.L_20 - .L_19)
	.align		4
.L_19:
        /*0058*/ 	.word	index@(.nv.constant0._Z18run_utility_op_gpuPfi)
        /*005c*/ 	.short	0x0380
        /*005e*/ 	.short	0x000c


	//----- nvinfo : EIATTR_SW_WAR
	.align		4
.L_20:
        /*0060*/ 	.byte	0x04, 0x36
        /*0062*/ 	.short	(.L_22 - .L_21)
.L_21:
        /*0064*/ 	.word	0x00000008
.L_22:


//--------------------- .nv.callgraph             --------------------------
	.section	.nv.callgraph,"",@"SHT_CUDA_CALLGRAPH"
	.align	4
	.sectionentsize	8
	.align		4
        /*0000*/ 	.word	0x00000000
	.align		4
        /*0004*/ 	.word	0xffffffff
	.align		4
        /*0008*/ 	.word	index@(_Z18run_utility_op_gpuPfi)
	.align		4
        /*000c*/ 	.word	index@(vprintf)
	.align		4
        /*0010*/ 	.word	0x00000000
	.align		4
        /*0014*/ 	.word	0xfffffffe
	.align		4
        /*0018*/ 	.word	0x00000000
	.align		4
        /*001c*/ 	.word	0xfffffffd
	.align		4
        /*0020*/ 	.word	0x00000000
	.align		4
        /*0024*/ 	.word	0xfffffffc


//--------------------- .nv.constant4             --------------------------
	.section	.nv.constant4,"a",@progbits
	.align	8
	.align		8
.nv.constant4:
        /*0000*/ 	.dword	vprintf
	.align		8
        /*0008*/ 	.dword	$str


//--------------------- .text._Z18run_utility_op_gpuPfi --------------------------
	.section	.text._Z18run_utility_op_gpuPfi,"ax",@progbits
	.align	128
        .global         _Z18run_utility_op_gpuPfi
        .type           _Z18run_utility_op_gpuPfi,@function
        .size           _Z18run_utility_op_gpuPfi,(.L_x_2 - _Z18run_utility_op_gpuPfi)
        .other          _Z18run_utility_op_gpuPfi,@"STO_CUDA_ENTRY STV_DEFAULT"
_Z18run_utility_op_gpuPfi:
.text._Z18run_utility_op_gpuPfi:
[----:B------:R-:W0:Y:S01]  /*0000*/  LDC R1, c[0x0][0x37c] ;  /* 0x0000df00ff017b82 */ /* 0x000e220000000800 */
[----:B------:R-:W1:Y:S01]  /*0010*/  LDCU UR6, c[0x0][0x388] ;  /* 0x00007100ff0677ac */ /* 0x000e620008000800 */
[----:B0-----:R-:W-:Y:S01]  /*0020*/  VIADD R1, R1, 0xfffffff0 ;  /* 0xfffffff001017836 */ /* 0x001fe20000000000 */
[----:B------:R-:W-:Y:S01]  /*0030*/  MOV R0, 0x0 ;  /* 0x0000000000007802 */ /* 0x000fe20000000f00 */
[----:B------:R-:W0:Y:S04]  /*0040*/  LDCU UR4, c[0x0][0x2f8] ;  /* 0x00005f00ff0477ac */ /* 0x000e280008000800 */
[----:B------:R2:W3:Y:S01]  /*0050*/  LDC.64 R2, c[0x4][R0] ;  /* 0x0100000000027b82 */ /* 0x0004e20000000a00 */
[----:B------:R-:W4:Y:S01]  /*0060*/  LDCU.64 UR36, c[0x0][0x358] ;  /* 0x00006b00ff2477ac */ /* 0x000f220008000a00 */
[----:B-1----:R-:W1:Y:S01]  /*0070*/  I2F.RP R16, UR6 ;  /* 0x0000000600107d06 */ /* 0x002e620008209400 */
[----:B------:R-:W-:-:S02]  /*0080*/  USHF.R.S32.HI UR5, URZ, 0x1f, UR6 ;  /* 0x0000001fff057899 */ /* 0x000fc40008011406 */
[----:B------:R-:W-:Y:S01]  /*0090*/  IMAD.U32 R8, RZ, RZ, UR6 ;  /* 0x00000006ff087e24 */ /* 0x000fe2000f8e00ff */
[----:B------:R-:W5:Y:S01]  /*00a0*/  LDCU.64 UR6, c[0x4][0x8] ;  /* 0x01000100ff0677ac */ /* 0x000f620008000a00 */
[----:B0-----:R-:W-:Y:S02]  /*00b0*/  IADD3 R6, P0, PT, R1, UR4, RZ ;  /* 0x0000000401067c10 */ /* 0x001fe4000ff1e0ff */
[----:B------:R-:W-:-:S05]  /*00c0*/  MOV R9, UR5 ;  /* 0x0000000500097c02 */ /* 0x000fca0008000f00 */
[----:B------:R-:W0:Y:S01]  /*00d0*/  LDCU UR5, c[0x0][0x2fc] ;  /* 0x00005f80ff0577ac */ /* 0x000e220008000800 */
[----:B-1----:R-:W1:Y:S01]  /*00e0*/  F2F.F64.F32 R10, R16 ;  /* 0x00000010000a7310 */ /* 0x002e620000201800 */
[----:B-----5:R-:W-:Y:S01]  /*00f0*/  IMAD.U32 R4, RZ, RZ, UR6 ;  /* 0x00000006ff047e24 */ /* 0x020fe2000f8e00ff */
[----:B------:R-:W-:Y:S01]  /*0100*/  MOV R5, UR7 ;  /* 0x0000000700057c02 */ /* 0x000fe20008000f00 */
[----:B-1----:R2:W-:Y:S01]  /*0110*/  STL.128 [R1], R8 ;  /* 0x0000000801007387 */ /* 0x0025e20000100c00 */
[----:B0---4-:R-:W-:-:S07]  /*0120*/  IMAD.X R7, RZ, RZ, UR5, P0 ;  /* 0x00000005ff077e24 */ /* 0x011fce00080e06ff */
[----:B------:R-:W-:-:S07]  /*0130*/  LEPC R20, `(.L_x_0) ;  /* 0x000000001014794e */ /* 0x000fce0000000000 */
[----:B--23--:R-:W-:Y:S05]  /*0140*/  CALL.ABS.NOINC R2 ;  /* 0x0000000002007343 */ /* 0x00cfea0003c00000 */
.L_x_0:
[----:B------:R-:W0:Y:S02]  /*0150*/  LDC.64 R2, c[0x0][0x380] ;  /* 0x0000e000ff027b82 */ /* 0x000e240000000a00 */
[----:B0-----:R-:W-:Y:S01]  /*0160*/  STG.E desc[UR36][R2.64], R16 ;  /* 0x0000001002007986 */ /* 0x001fe2000c101924 */
[----:B------:R-:W-:Y:S05]  /*0170*/  EXIT ;  /* 0x000000000000794d */ /* 0x000fea0003800000 */
.L_x_1:
[----:B------:R-:W-:-:S00]  /*0180*/  BRA `(.L_x_1) ;  /* 0xfffffffc00fc7947 */ /* 0x000fc0000383ffff */
[----:B------:R-:W-:-:S00]  /*0190*/  NOP ;  /* 0x0000000000007918 */ /* 0x000fc00000000000 */
        /* <DEDUP_REMOVED lines=14> */
.L_x_2:


//--------------------- .nv.global.init           --------------------------
	.section	.nv.global.init,"aw",@progbits
.nv.global.init:
	.type		$str,@object
	.size		$str,(.L_0 - $str)
$str:
        /*0000*/ 	.byte	0x49, 0x6e, 0x20, 0x72, 0x75, 0x5f, 0x63, 0x61, 0x73, 0x74, 0x28, 0x25, 0x6c, 0x64, 0x29, 0x3a
        /*0010*/ 	.byte	0x20, 0x25, 0x66, 0x0a, 0x00
.L_0:


//--------------------- .nv.shared.reserved.0     --------------------------
	.section	.nv.shared.reserved.0,"aw",@nobits
	.weak		__nv_reservedSMEM_offset_0_alias
	.size		__nv_reservedSMEM_offset_0_alias, 0, 64
	.other		__nv_reservedSMEM_offset_0_alias,@"STO_CUDA_RESERVED_SHARED STV_DEFAULT"
__nv_reservedSMEM_offset_0_alias:
	.zero		0
	.zero		64


//--------------------- .nv.constant0._Z18run_utility_op_gpuPfi --------------------------
	.section	.nv.constant0._Z18run_utility_op_gpuPfi,"a",@progbits
	.sectionflags	@""
	.align	4
.nv.constant0._Z18run_utility_op_gpuPfi:
	.zero		908


//--------------------- SYMBOLS --------------------------

	.type		.nv.reservedSmem.offset0,@object
	.size		.nv.reservedSmem.offset0,0x4
	.type		vprintf,@function
